//
// Generated by NVIDIA NVVM Compiler
//
// Compiler Build ID: CL-36424714
// Cuda compilation tools, release 13.0, V13.0.88
// Based on NVVM 20.0.0
//

.version 9.0
.target sm_100
.address_size 64

	// .globl	_Z6part_aiPiS_
// _ZZ6part_biPiS_E1s has been demoted

.visible .entry _Z6part_aiPiS_(
	.param .u32 _Z6part_aiPiS__param_0,
	.param .u64 .ptr .align 1 _Z6part_aiPiS__param_1,
	.param .u64 .ptr .align 1 _Z6part_aiPiS__param_2
)
{
	.reg .pred 	%p<13>;
	.reg .b32 	%r<31>;
	.reg .b64 	%rd<7>;

	ld.param.u32 	%r7, [_Z6part_aiPiS__param_0];
	ld.param.u64 	%rd3, [_Z6part_aiPiS__param_1];
	ld.param.u64 	%rd4, [_Z6part_aiPiS__param_2];
	cvta.to.global.u64 	%rd1, %rd4;
	mov.u32 	%r8, %ctaid.x;
	mov.u32 	%r1, %ntid.x;
	mov.u32 	%r9, %tid.x;
	mad.lo.s32 	%r30, %r8, %r1, %r9;
	setp.ge.s32 	%p1, %r30, %r7;
	@%p1 bra 	$L__BB0_23;
	mov.u32 	%r10, %nctaid.x;
	mul.lo.s32 	%r3, %r1, %r10;
	cvta.to.global.u64 	%rd2, %rd3;
$L__BB0_2:
	mul.wide.s32 	%rd5, %r30, 4;
	add.s64 	%rd6, %rd2, %rd5;
	ld.global.u32 	%r5, [%rd6];
	setp.gt.u32 	%p2, %r5, 99;
	@%p2 bra 	$L__BB0_4;
	atom.global.add.u32 	%r29, [%rd1], 1;
	bra.uni 	$L__BB0_22;
$L__BB0_4:
	add.s32 	%r11, %r5, -100;
	setp.gt.u32 	%p3, %r11, 99;
	@%p3 bra 	$L__BB0_6;
	atom.global.add.u32 	%r28, [%rd1+4], 1;
	bra.uni 	$L__BB0_22;
$L__BB0_6:
	add.s32 	%r12, %r5, -200;
	setp.gt.u32 	%p4, %r12, 99;
	@%p4 bra 	$L__BB0_8;
	atom.global.add.u32 	%r27, [%rd1+8], 1;
	bra.uni 	$L__BB0_22;
$L__BB0_8:
	add.s32 	%r13, %r5, -300;
	setp.gt.u32 	%p5, %r13, 99;
	@%p5 bra 	$L__BB0_10;
	atom.global.add.u32 	%r26, [%rd1+12], 1;
	bra.uni 	$L__BB0_22;
$L__BB0_10:
	add.s32 	%r14, %r5, -400;
	setp.gt.u32 	%p6, %r14, 99;
	@%p6 bra 	$L__BB0_12;
	atom.global.add.u32 	%r25, [%rd1+16], 1;
	bra.uni 	$L__BB0_22;
$L__BB0_12:
	add.s32 	%r15, %r5, -500;
	setp.gt.u32 	%p7, %r15, 99;
	@%p7 bra 	$L__BB0_14;
	atom.global.add.u32 	%r24, [%rd1+20], 1;
	bra.uni 	$L__BB0_22;
$L__BB0_14:
	add.s32 	%r16, %r5, -600;
	setp.gt.u32 	%p8, %r16, 99;
	@%p8 bra 	$L__BB0_16;
	atom.global.add.u32 	%r23, [%rd1+24], 1;
	bra.uni 	$L__BB0_22;
$L__BB0_16:
	add.s32 	%r17, %r5, -700;
	setp.gt.u32 	%p9, %r17, 99;
	@%p9 bra 	$L__BB0_18;
	atom.global.add.u32 	%r22, [%rd1+28], 1;
	bra.uni 	$L__BB0_22;
$L__BB0_18:
	add.s32 	%r18, %r5, -800;
	setp.gt.u32 	%p10, %r18, 99;
	@%p10 bra 	$L__BB0_20;
	atom.global.add.u32 	%r21, [%rd1+32], 1;
	bra.uni 	$L__BB0_22;
$L__BB0_20:
	add.s32 	%r19, %r5, -900;
	setp.gt.u32 	%p11, %r19, 99;
	@%p11 bra 	$L__BB0_22;
	atom.global.add.u32 	%r20, [%rd1+36], 1;
$L__BB0_22:
	add.s32 	%r30, %r30, %r3;
	setp.lt.s32 	%p12, %r30, %r7;
	@%p12 bra 	$L__BB0_2;
$L__BB0_23:
	ret;

}
	// .globl	_Z6part_biPiS_
.visible .entry _Z6part_biPiS_(
	.param .u32 _Z6part_biPiS__param_0,
	.param .u64 .ptr .align 1 _Z6part_biPiS__param_1,
	.param .u64 .ptr .align 1 _Z6part_biPiS__param_2
)
{
	.reg .pred 	%p<13>;
	.reg .b32 	%r<51>;
	.reg .b64 	%rd<7>;
	// demoted variable
	.shared .align 4 .b8 _ZZ6part_biPiS_E1s[40];
	ld.param.u32 	%r7, [_Z6part_biPiS__param_0];
	ld.param.u64 	%rd3, [_Z6part_biPiS__param_1];
	ld.param.u64 	%rd4, [_Z6part_biPiS__param_2];
	cvta.to.global.u64 	%rd1, %rd4;
	mov.u32 	%r8, %ctaid.x;
	mov.u32 	%r1, %ntid.x;
	mov.u32 	%r9, %tid.x;
	mad.lo.s32 	%r50, %r8, %r1, %r9;
	setp.ge.s32 	%p1, %r50, %r7;
	@%p1 bra 	$L__BB1_23;
	mov.u32 	%r10, %nctaid.x;
	mul.lo.s32 	%r3, %r1, %r10;
	cvta.to.global.u64 	%rd2, %rd3;
$L__BB1_2:
	mul.wide.s32 	%rd5, %r50, 4;
	add.s64 	%rd6, %rd2, %rd5;
	ld.global.u32 	%r5, [%rd6];
	setp.gt.u32 	%p2, %r5, 99;
	@%p2 bra 	$L__BB1_4;
	atom.global.add.u32 	%r29, [%rd1], 1;
	bra.uni 	$L__BB1_22;
$L__BB1_4:
	add.s32 	%r11, %r5, -100;
	setp.gt.u32 	%p3, %r11, 99;
	@%p3 bra 	$L__BB1_6;
	atom.shared.add.u32 	%r28, [_ZZ6part_biPiS_E1s+4], 1;
	bra.uni 	$L__BB1_22;
$L__BB1_6:
	add.s32 	%r12, %r5, -200;
	setp.gt.u32 	%p4, %r12, 99;
	@%p4 bra 	$L__BB1_8;
	atom.shared.add.u32 	%r27, [_ZZ6part_biPiS_E1s+8], 1;
	bra.uni 	$L__BB1_22;
$L__BB1_8:
	add.s32 	%r13, %r5, -300;
	setp.gt.u32 	%p5, %r13, 99;
	@%p5 bra 	$L__BB1_10;
	atom.shared.add.u32 	%r26, [_ZZ6part_biPiS_E1s+12], 1;
	bra.uni 	$L__BB1_22;
$L__BB1_10:
	add.s32 	%r14, %r5, -400;
	setp.gt.u32 	%p6, %r14, 99;
	@%p6 bra 	$L__BB1_12;
	atom.shared.add.u32 	%r25, [_ZZ6part_biPiS_E1s+16], 1;
	bra.uni 	$L__BB1_22;
$L__BB1_12:
	add.s32 	%r15, %r5, -500;
	setp.gt.u32 	%p7, %r15, 99;
	@%p7 bra 	$L__BB1_14;
	atom.shared.add.u32 	%r24, [_ZZ6part_biPiS_E1s+20], 1;
	bra.uni 	$L__BB1_22;
$L__BB1_14:
	add.s32 	%r16, %r5, -600;
	setp.gt.u32 	%p8, %r16, 99;
	@%p8 bra 	$L__BB1_16;
	atom.shared.add.u32 	%r23, [_ZZ6part_biPiS_E1s+24], 1;
	bra.uni 	$L__BB1_22;
$L__BB1_16:
	add.s32 	%r17, %r5, -700;
	setp.gt.u32 	%p9, %r17, 99;
	@%p9 bra 	$L__BB1_18;
	atom.shared.add.u32 	%r22, [_ZZ6part_biPiS_E1s+28], 1;
	bra.uni 	$L__BB1_22;
$L__BB1_18:
	add.s32 	%r18, %r5, -800;
	setp.gt.u32 	%p10, %r18, 99;
	@%p10 bra 	$L__BB1_20;
	atom.shared.add.u32 	%r21, [_ZZ6part_biPiS_E1s+32], 1;
	bra.uni 	$L__BB1_22;
$L__BB1_20:
	add.s32 	%r19, %r5, -900;
	setp.gt.u32 	%p11, %r19, 99;
	@%p11 bra 	$L__BB1_22;
	atom.shared.add.u32 	%r20, [_ZZ6part_biPiS_E1s+36], 1;
$L__BB1_22:
	add.s32 	%r50, %r50, %r3;
	setp.lt.s32 	%p12, %r50, %r7;
	@%p12 bra 	$L__BB1_2;
$L__BB1_23:
	bar.sync 	0;
	ld.shared.u32 	%r30, [_ZZ6part_biPiS_E1s];
	atom.global.add.u32 	%r31, [%rd1], %r30;
	ld.shared.u32 	%r32, [_ZZ6part_biPiS_E1s+4];
	atom.global.add.u32 	%r33, [%rd1+4], %r32;
	ld.shared.u32 	%r34, [_ZZ6part_biPiS_E1s+8];
	atom.global.add.u32 	%r35, [%rd1+8], %r34;
	ld.shared.u32 	%r36, [_ZZ6part_biPiS_E1s+12];
	atom.global.add.u32 	%r37, [%rd1+12], %r36;
	ld.shared.u32 	%r38, [_ZZ6part_biPiS_E1s+16];
	atom.global.add.u32 	%r39, [%rd1+16], %r38;
	ld.shared.u32 	%r40, [_ZZ6part_biPiS_E1s+20];
	atom.global.add.u32 	%r41, [%rd1+20], %r40;
	ld.shared.u32 	%r42, [_ZZ6part_biPiS_E1s+24];
	atom.global.add.u32 	%r43, [%rd1+24], %r42;
	ld.shared.u32 	%r44, [_ZZ6part_biPiS_E1s+28];
	atom.global.add.u32 	%r45, [%rd1+28], %r44;
	ld.shared.u32 	%r46, [_ZZ6part_biPiS_E1s+32];
	atom.global.add.u32 	%r47, [%rd1+32], %r46;
	ld.shared.u32 	%r48, [_ZZ6part_biPiS_E1s+36];
	atom.global.add.u32 	%r49, [%rd1+36], %r48;
	ret;

}
	// .globl	_Z6part_cPiS_
.visible .entry _Z6part_cPiS_(
	.param .u64 .ptr .align 1 _Z6part_cPiS__param_0,
	.param .u64 .ptr .align 1 _Z6part_cPiS__param_1
)
{
	.reg .b32 	%r<100>;
	.reg .b64 	%rd<5>;

	ld.param.u64 	%rd1, [_Z6part_cPiS__param_0];
	ld.param.u64 	%rd2, [_Z6part_cPiS__param_1];
	cvta.to.global.u64 	%rd3, %rd1;
	cvta.to.global.u64 	%rd4, %rd2;
	ld.global.u32 	%r1, [%rd3];
	ld.global.u32 	%r2, [%rd4+4];
	add.s32 	%r3, %r2, %r1;
	st.global.u32 	[%rd4+4], %r3;
	ld.global.u32 	%r4, [%rd3];
	ld.global.u32 	%r5, [%rd3+4];
	add.s32 	%r6, %r5, %r4;
	ld.global.u32 	%r7, [%rd4+8];
	add.s32 	%r8, %r7, %r6;
	st.global.u32 	[%rd4+8], %r8;
	ld.global.u32 	%r9, [%rd3];
	ld.global.u32 	%r10, [%rd3+4];
	add.s32 	%r11, %r10, %r9;
	ld.global.u32 	%r12, [%rd3+8];
	add.s32 	%r13, %r12, %r11;
	ld.global.u32 	%r14, [%rd4+12];
	add.s32 	%r15, %r14, %r13;
	st.global.u32 	[%rd4+12], %r15;
	ld.global.u32 	%r16, [%rd3];
	ld.global.u32 	%r17, [%rd3+4];
	add.s32 	%r18, %r17, %r16;
	ld.global.u32 	%r19, [%rd3+8];
	add.s32 	%r20, %r19, %r18;
	ld.global.u32 	%r21, [%rd3+12];
	add.s32 	%r22, %r21, %r20;
	ld.global.u32 	%r23, [%rd4+16];
	add.s32 	%r24, %r23, %r22;
	st.global.u32 	[%rd4+16], %r24;
	ld.global.u32 	%r25, [%rd3];
	ld.global.u32 	%r26, [%rd3+4];
	add.s32 	%r27, %r26, %r25;
	ld.global.u32 	%r28, [%rd3+8];
	add.s32 	%r29, %r28, %r27;
	ld.global.u32 	%r30, [%rd3+12];
	add.s32 	%r31, %r30, %r29;
	ld.global.u32 	%r32, [%rd3+16];
	add.s32 	%r33, %r32, %r31;
	ld.global.u32 	%r34, [%rd4+20];
	add.s32 	%r35, %r34, %r33;
	st.global.u32 	[%rd4+20], %r35;
	ld.global.u32 	%r36, [%rd3];
	ld.global.u32 	%r37, [%rd3+4];
	add.s32 	%r38, %r37, %r36;
	ld.global.u32 	%r39, [%rd3+8];
	add.s32 	%r40, %r39, %r38;
	ld.global.u32 	%r41, [%rd3+12];
	add.s32 	%r42, %r41, %r40;
	ld.global.u32 	%r43, [%rd3+16];
	add.s32 	%r44, %r43, %r42;
	ld.global.u32 	%r45, [%rd3+20];
	add.s32 	%r46, %r45, %r44;
	ld.global.u32 	%r47, [%rd4+24];
	add.s32 	%r48, %r47, %r46;
	st.global.u32 	[%rd4+24], %r48;
	ld.global.u32 	%r49, [%rd3];
	ld.global.u32 	%r50, [%rd3+4];
	add.s32 	%r51, %r50, %r49;
	ld.global.u32 	%r52, [%rd3+8];
	add.s32 	%r53, %r52, %r51;
	ld.global.u32 	%r54, [%rd3+12];
	add.s32 	%r55, %r54, %r53;
	ld.global.u32 	%r56, [%rd3+16];
	add.s32 	%r57, %r56, %r55;
	ld.global.u32 	%r58, [%rd3+20];
	add.s32 	%r59, %r58, %r57;
	ld.global.u32 	%r60, [%rd3+24];
	add.s32 	%r61, %r60, %r59;
	ld.global.u32 	%r62, [%rd4+28];
	add.s32 	%r63, %r62, %r61;
	st.global.u32 	[%rd4+28], %r63;
	ld.global.u32 	%r64, [%rd3];
	ld.global.u32 	%r65, [%rd3+4];
	add.s32 	%r66, %r65, %r64;
	ld.global.u32 	%r67, [%rd3+8];
	add.s32 	%r68, %r67, %r66;
	ld.global.u32 	%r69, [%rd3+12];
	add.s32 	%r70, %r69, %r68;
	ld.global.u32 	%r71, [%rd3+16];
	add.s32 	%r72, %r71, %r70;
	ld.global.u32 	%r73, [%rd3+20];
	add.s32 	%r74, %r73, %r72;
	ld.global.u32 	%r75, [%rd3+24];
	add.s32 	%r76, %r75, %r74;
	ld.global.u32 	%r77, [%rd3+28];
	add.s32 	%r78, %r77, %r76;
	ld.global.u32 	%r79, [%rd4+32];
	add.s32 	%r80, %r79, %r78;
	st.global.u32 	[%rd4+32], %r80;
	ld.global.u32 	%r81, [%rd3];
	ld.global.u32 	%r82, [%rd3+4];
	add.s32 	%r83, %r82, %r81;
	ld.global.u32 	%r84, [%rd3+8];
	add.s32 	%r85, %r84, %r83;
	ld.global.u32 	%r86, [%rd3+12];
	add.s32 	%r87, %r86, %r85;
	ld.global.u32 	%r88, [%rd3+16];
	add.s32 	%r89, %r88, %r87;
	ld.global.u32 	%r90, [%rd3+20];
	add.s32 	%r91, %r90, %r89;
	ld.global.u32 	%r92, [%rd3+24];
	add.s32 	%r93, %r92, %r91;
	ld.global.u32 	%r94, [%rd3+28];
	add.s32 	%r95, %r94, %r93;
	ld.global.u32 	%r96, [%rd3+32];
	add.s32 	%r97, %r96, %r95;
	ld.global.u32 	%r98, [%rd4+36];
	add.s32 	%r99, %r98, %r97;
	st.global.u32 	[%rd4+36], %r99;
	ret;

}


// ===== COMPILED SASS (sm_100) =====

	.target	sm_100

	.elftype	@"ET_EXEC"


//--------------------- .note.nv.tkinfo           --------------------------
	.section	.note.nv.tkinfo,"",@"SHT_NOTE"
	.sectionflags	@"SHF_NOTE_NV_TKINFO"
	.tkinfo
        /*0018*/ 	.word	0x00000002
        /*0030*/ 	.string	""
        /*0030*/ 	.string	"ptxas"
        /*0030*/ 	.string	"Cuda compilation tools, release 13.0, V13.0.88"
        /*0030*/ 	.string	"Build cuda_13.0.r13.0/compiler.36424714_0"
        /*0030*/ 	.string	"-arch sm_100 -m 64 "



//--------------------- .note.nv.cuinfo           --------------------------
	.section	.note.nv.cuinfo,"",@"SHT_NOTE"
	.sectionflags	@"SHF_NOTE_NV_CUINFO"
        /*0018*/ 	.short	0x0002
        /*001a*/ 	.short	0x0064
        /*001c*/ 	.short	0x0082
	.zero		2


//--------------------- .nv.info                  --------------------------
	.section	.nv.info,"",@"SHT_CUDA_INFO"
	.align	4


	//----- nvinfo : EIATTR_REGCOUNT
	.align		4
        /*0000*/ 	.byte	0x04, 0x2f
        /*0002*/ 	.short	(.L_1 - .L_0)
	.align		4
.L_0:
        /*0004*/ 	.word	index@(_Z6part_aiPiS_)
        /*0008*/ 	.word	0x0000000c


	//----- nvinfo : EIATTR_FRAME_SIZE
	.align		4
.L_1:
        /*000c*/ 	.byte	0x04, 0x11
        /*000e*/ 	.short	(.L_3 - .L_2)
	.align		4
.L_2:
        /*0010*/ 	.word	index@(_Z6part_aiPiS_)
        /*0014*/ 	.word	0x00000000


	//----- nvinfo : EIATTR_REGCOUNT
	.align		4
.L_3:
        /*0018*/ 	.byte	0x04, 0x2f
        /*001a*/ 	.short	(.L_5 - .L_4)
	.align		4
.L_4:
        /*001c*/ 	.word	index@(_Z6part_biPiS_)
        /*0020*/ 	.word	0x0000001c


	//----- nvinfo : EIATTR_FRAME_SIZE
	.align		4
.L_5:
        /*0024*/ 	.byte	0x04, 0x11
        /*0026*/ 	.short	(.L_7 - .L_6)
	.align		4
.L_6:
        /*0028*/ 	.word	index@(_Z6part_biPiS_)
        /*002c*/ 	.word	0x00000000


	//----- nvinfo : EIATTR_REGCOUNT
	.align		4
.L_7:
        /*0030*/ 	.byte	0x04, 0x2f
        /*0032*/ 	.short	(.L_9 - .L_8)
	.align		4
.L_8:
        /*0034*/ 	.word	index@(_Z6part_cPiS_)
        /*0038*/ 	.word	0x00000014


	//----- nvinfo : EIATTR_FRAME_SIZE
	.align		4
.L_9:
        /*003c*/ 	.byte	0x04, 0x11
        /*003e*/ 	.short	(.L_11 - .L_10)
	.align		4
.L_10:
        /*0040*/ 	.word	index@(_Z6part_cPiS_)
        /*0044*/ 	.word	0x00000000


	//----- nvinfo : EIATTR_MIN_STACK_SIZE
	.align		4
.L_11:
        /*0048*/ 	.byte	0x04, 0x12
        /*004a*/ 	.short	(.L_13 - .L_12)
	.align		4
.L_12:
        /*004c*/ 	.word	index@(_Z6part_cPiS_)
        /*0050*/ 	.word	0x00000000


	//----- nvinfo : EIATTR_MIN_STACK_SIZE
	.align		4
.L_13:
        /*0054*/ 	.byte	0x04, 0x12
        /*0056*/ 	.short	(.L_15 - .L_14)
	.align		4
.L_14:
        /*0058*/ 	.word	index@(_Z6part_biPiS_)
        /*005c*/ 	.word	0x00000000


	//----- nvinfo : EIATTR_MIN_STACK_SIZE
	.align		4
.L_15:
        /*0060*/ 	.byte	0x04, 0x12
        /*0062*/ 	.short	(.L_17 - .L_16)
	.align		4
.L_16:
        /*0064*/ 	.word	index@(_Z6part_aiPiS_)
        /*0068*/ 	.word	0x00000000
.L_17:


//--------------------- .nv.compat                --------------------------
	.section	.nv.compat,"",@"SHT_CUDA_COMPAT_INFO"
	.align	4
        /*0000*/ 	.byte	0x02, 0x09, 0x00, 0x00, 0x02, 0x02, 0x01, 0x00, 0x02, 0x05, 0x05, 0x00, 0x03, 0x07, 0x01, 0x01
        /*0010*/ 	.byte	0x02, 0x03, 0x00, 0x00, 0x02, 0x06, 0x01, 0x00, 0x04, 0x0b, 0x08, 0x00, 0x09, 0x00, 0x00, 0x00
        /*0020*/ 	.byte	0x00, 0x00, 0x00, 0x00


//--------------------- .nv.info._Z6part_cPiS_    --------------------------
	.section	.nv.info._Z6part_cPiS_,"",@"SHT_CUDA_INFO"
	.sectionflags	@""
	.align	4


	//----- nvinfo : EIATTR_CUDA_API_VERSION
	.align		4
        /*0000*/ 	.byte	0x04, 0x37
        /*0002*/ 	.short	(.L_19 - .L_18)
.L_18:
        /*0004*/ 	.word	0x00000082


	//----- nvinfo : EIATTR_KPARAM_INFO
	.align		4
.L_19:
        /*0008*/ 	.byte	0x04, 0x17
        /*000a*/ 	.short	(.L_21 - .L_20)
.L_20:
        /*000c*/ 	.word	0x00000000
        /*0010*/ 	.short	0x0001
        /*0012*/ 	.short	0x0008
        /*0014*/ 	.byte	0x00, 0xf5, 0x21, 0x00


	//----- nvinfo : EIATTR_KPARAM_INFO
	.align		4
.L_21:
        /*0018*/ 	.byte	0x04, 0x17
        /*001a*/ 	.short	(.L_23 - .L_22)
.L_22:
        /*001c*/ 	.word	0x00000000
        /*0020*/ 	.short	0x0000
        /*0022*/ 	.short	0x0000
        /*0024*/ 	.byte	0x00, 0xf5, 0x21, 0x00


	//----- nvinfo : EIATTR_SPARSE_MMA_MASK
	.align		4
.L_23:
        /*0028*/ 	.byte	0x03, 0x50
        /*002a*/ 	.short	0x0000


	//----- nvinfo : EIATTR_MAXREG_COUNT
	.align		4
        /*002c*/ 	.byte	0x03, 0x1b
        /*002e*/ 	.short	0x00ff


	//----- nvinfo : EIATTR_MERCURY_ISA_VERSION
	.align		4
        /*0030*/ 	.byte	0x03, 0x5f
        /*0032*/ 	.short	0x0101


	//----- nvinfo : EIATTR_VRC_CTA_INIT_COUNT
	.align		4
        /*0034*/ 	.byte	0x02, 0x4a
	.zero		1
	.zero		1


	//----- nvinfo : EIATTR_EXIT_INSTR_OFFSETS
	.align		4
        /*0038*/ 	.byte	0x04, 0x1c
        /*003a*/ 	.short	(.L_25 - .L_24)


	//   ....[0]....
.L_24:
        /*003c*/ 	.word	0x000005c0


	//----- nvinfo : EIATTR_CBANK_PARAM_SIZE
	.align		4
.L_25:
        /*0040*/ 	.byte	0x03, 0x19
        /*0042*/ 	.short	0x0010


	//----- nvinfo : EIATTR_PARAM_CBANK
	.align		4
        /*0044*/ 	.byte	0x04, 0x0a
        /*0046*/ 	.short	(.L_27 - .L_26)
	.align		4
.L_26:
        /*0048*/ 	.word	index@(.nv.constant0._Z6part_cPiS_)
        /*004c*/ 	.short	0x0380
        /*004e*/ 	.short	0x0010


	//----- nvinfo : EIATTR_SW_WAR
	.align		4
.L_27:
        /*0050*/ 	.byte	0x04, 0x36
        /*0052*/ 	.short	(.L_29 - .L_28)
.L_28:
        /*0054*/ 	.word	0x00000008
.L_29:


//--------------------- .nv.info._Z6part_biPiS_   --------------------------
	.section	.nv.info._Z6part_biPiS_,"",@"SHT_CUDA_INFO"
	.sectionflags	@""
	.align	4


	//----- nvinfo : EIATTR_CUDA_API_VERSION
	.align		4
        /*0000*/ 	.byte	0x04, 0x37
        /*0002*/ 	.short	(.L_31 - .L_30)
.L_30:
        /*0004*/ 	.word	0x00000082


	//----- nvinfo : EIATTR_KPARAM_INFO
	.align		4
.L_31:
        /*0008*/ 	.byte	0x04, 0x17
        /*000a*/ 	.short	(.L_33 - .L_32)
.L_32:
        /*000c*/ 	.word	0x00000000
        /*0010*/ 	.short	0x0002
        /*0012*/ 	.short	0x0010
        /*0014*/ 	.byte	0x00, 0xf5, 0x21, 0x00


	//----- nvinfo : EIATTR_KPARAM_INFO
	.align		4
.L_33:
        /*0018*/ 	.byte	0x04, 0x17
        /*001a*/ 	.short	(.L_35 - .L_34)
.L_34:
        /*001c*/ 	.word	0x00000000
        /*0020*/ 	.short	0x0001
        /*0022*/ 	.short	0x0008
        /*0024*/ 	.byte	0x00, 0xf5, 0x21, 0x00


	//----- nvinfo : EIATTR_KPARAM_INFO
	.align		4
.L_35:
        /*0028*/ 	.byte	0x04, 0x17
        /*002a*/ 	.short	(.L_37 - .L_36)
.L_36:
        /*002c*/ 	.word	0x00000000
        /*0030*/ 	.short	0x0000
        /*0032*/ 	.short	0x0000
        /*0034*/ 	.byte	0x00, 0xf0, 0x11, 0x00


	//----- nvinfo : EIATTR_SPARSE_MMA_MASK
	.align		4
.L_37:
        /*0038*/ 	.byte	0x03, 0x50
        /*003a*/ 	.short	0x0000


	//----- nvinfo : EIATTR_MAXREG_COUNT
	.align		4
        /*003c*/ 	.byte	0x03, 0x1b
        /*003e*/ 	.short	0x00ff


	//----- nvinfo : EIATTR_NUM_BARRIERS
	.align		4
        /*0040*/ 	.byte	0x02, 0x4c
        /*0042*/ 	.byte	0x01
	.zero		1


	//----- nvinfo : EIATTR_MERCURY_ISA_VERSION
	.align		4
        /*0044*/ 	.byte	0x03, 0x5f
        /*0046*/ 	.short	0x0101


	//----- nvinfo : EIATTR_INT_WARP_WIDE_INSTR_OFFSETS
	.align		4
        /*0048*/ 	.byte	0x04, 0x31
        /*004a*/ 	.short	(.L_39 - .L_38)


	//   ....[0]....
.L_38:
        /*004c*/ 	.word	0x00000170


	//   ....[1]....
        /*0050*/ 	.word	0x00000750


	//----- nvinfo : EIATTR_VRC_CTA_INIT_COUNT
	.align		4
.L_39:
        /*0054*/ 	.byte	0x02, 0x4a
	.zero		1
	.zero		1


	//----- nvinfo : EIATTR_EXIT_INSTR_OFFSETS
	.align		4
        /*0058*/ 	.byte	0x04, 0x1c
        /*005a*/ 	.short	(.L_41 - .L_40)


	//   ....[0]....
.L_40:
        /*005c*/ 	.word	0x000008d0


	//----- nvinfo : EIATTR_CRS_STACK_SIZE
	.align		4
.L_41:
        /*0060*/ 	.byte	0x04, 0x1e
        /*0062*/ 	.short	(.L_43 - .L_42)
.L_42:
        /*0064*/ 	.word	0x00000000


	//----- nvinfo : EIATTR_CBANK_PARAM_SIZE
	.align		4
.L_43:
        /*0068*/ 	.byte	0x03, 0x19
        /*006a*/ 	.short	0x0018


	//----- nvinfo : EIATTR_PARAM_CBANK
	.align		4
        /*006c*/ 	.byte	0x04, 0x0a
        /*006e*/ 	.short	(.L_45 - .L_44)
	.align		4
.L_44:
        /*0070*/ 	.word	index@(.nv.constant0._Z6part_biPiS_)
        /*0074*/ 	.short	0x0380
        /*0076*/ 	.short	0x0018


	//----- nvinfo : EIATTR_SW_WAR
	.align		4
.L_45:
        /*0078*/ 	.byte	0x04, 0x36
        /*007a*/ 	.short	(.L_47 - .L_46)
.L_46:
        /*007c*/ 	.word	0x00000008
.L_47:


//--------------------- .nv.info._Z6part_aiPiS_   --------------------------
	.section	.nv.info._Z6part_aiPiS_,"",@"SHT_CUDA_INFO"
	.sectionflags	@""
	.align	4


	//----- nvinfo : EIATTR_CUDA_API_VERSION
	.align		4
        /*0000*/ 	.byte	0x04, 0x37
        /*0002*/ 	.short	(.L_49 - .L_48)
.L_48:
        /*0004*/ 	.word	0x00000082


	//----- nvinfo : EIATTR_KPARAM_INFO
	.align		4
.L_49:
        /*0008*/ 	.byte	0x04, 0x17
        /*000a*/ 	.short	(.L_51 - .L_50)
.L_50:
        /*000c*/ 	.word	0x00000000
        /*0010*/ 	.short	0x0002
        /*0012*/ 	.short	0x0010
        /*0014*/ 	.byte	0x00, 0xf5, 0x21, 0x00


	//----- nvinfo : EIATTR_KPARAM_INFO
	.align		4
.L_51:
        /*0018*/ 	.byte	0x04, 0x17
        /*001a*/ 	.short	(.L_53 - .L_52)
.L_52:
        /*001c*/ 	.word	0x00000000
        /*0020*/ 	.short	0x0001
        /*0022*/ 	.short	0x0008
        /*0024*/ 	.byte	0x00, 0xf5, 0x21, 0x00


	//----- nvinfo : EIATTR_KPARAM_INFO
	.align		4
.L_53:
        /*0028*/ 	.byte	0x04, 0x17
        /*002a*/ 	.short	(.L_55 - .L_54)
.L_54:
        /*002c*/ 	.word	0x00000000
        /*0030*/ 	.short	0x0000
        /*0032*/ 	.short	0x0000
        /*0034*/ 	.byte	0x00, 0xf0, 0x11, 0x00


	//----- nvinfo : EIATTR_SPARSE_MMA_MASK
	.align		4
.L_55:
        /*0038*/ 	.byte	0x03, 0x50
        /*003a*/ 	.short	0x0000


	//----- nvinfo : EIATTR_MAXREG_COUNT
	.align		4
        /*003c*/ 	.byte	0x03, 0x1b
        /*003e*/ 	.short	0x00ff


	//----- nvinfo : EIATTR_MERCURY_ISA_VERSION
	.align		4
        /*0040*/ 	.byte	0x03, 0x5f
        /*0042*/ 	.short	0x0101


	//----- nvinfo : EIATTR_INT_WARP_WIDE_INSTR_OFFSETS
	.align		4
        /*0044*/ 	.byte	0x04, 0x31
        /*0046*/ 	.short	(.L_57 - .L_56)


	//   ....[0]....
.L_56:
        /*0048*/ 	.word	0x00000170


	//   ....[1]....
        /*004c*/ 	.word	0x00000280


	//   ....[2]....
        /*0050*/ 	.word	0x00000320


	//   ....[3]....
        /*0054*/ 	.word	0x000003c0


	//   ....[4]....
        /*0058*/ 	.word	0x00000460


	//   ....[5]....
        /*005c*/ 	.word	0x00000500


	//   ....[6]....
        /*0060*/ 	.word	0x000005a0


	//   ....[7]....
        /*0064*/ 	.word	0x00000640


	//   ....[8]....
        /*0068*/ 	.word	0x000006e0


	//   ....[9]....
        /*006c*/ 	.word	0x00000780


	//----- nvinfo : EIATTR_VRC_CTA_INIT_COUNT
	.align		4
.L_57:
        /*0070*/ 	.byte	0x02, 0x4a
	.zero		1
	.zero		1


	//----- nvinfo : EIATTR_EXIT_INSTR_OFFSETS
	.align		4
        /*0074*/ 	.byte	0x04, 0x1c
        /*0076*/ 	.short	(.L_59 - .L_58)


	//   ....[0]....
.L_58:
        /*0078*/ 	.word	0x00000070


	//   ....[1]....
        /*007c*/ 	.word	0x000007f0


	//----- nvinfo : EIATTR_CRS_STACK_SIZE
	.align		4
.L_59:
        /*0080*/ 	.byte	0x04, 0x1e
        /*0082*/ 	.short	(.L_61 - .L_60)
.L_60:
        /*0084*/ 	.word	0x00000000


	//----- nvinfo : EIATTR_CBANK_PARAM_SIZE
	.align		4
.L_61:
        /*0088*/ 	.byte	0x03, 0x19
        /*008a*/ 	.short	0x0018


	//----- nvinfo : EIATTR_PARAM_CBANK
	.align		4
        /*008c*/ 	.byte	0x04, 0x0a
        /*008e*/ 	.short	(.L_63 - .L_62)
	.align		4
.L_62:
        /*0090*/ 	.word	index@(.nv.constant0._Z6part_aiPiS_)
        /*0094*/ 	.short	0x0380
        /*0096*/ 	.short	0x0018


	//----- nvinfo : EIATTR_SW_WAR
	.align		4
.L_63:
        /*0098*/ 	.byte	0x04, 0x36
        /*009a*/ 	.short	(.L_65 - .L_64)
.L_64:
        /*009c*/ 	.word	0x00000008
.L_65:


//--------------------- .nv.callgraph             --------------------------
	.section	.nv.callgraph,"",@"SHT_CUDA_CALLGRAPH"
	.align	4
	.sectionentsize	8
	.align		4
        /*0000*/ 	.word	0x00000000
	.align		4
        /*0004*/ 	.word	0xffffffff
	.align		4
        /*0008*/ 	.word	0x00000000
	.align		4
        /*000c*/ 	.word	0xfffffffe
	.align		4
        /*0010*/ 	.word	0x00000000
	.align		4
        /*0014*/ 	.word	0xfffffffd
	.align		4
        /*0018*/ 	.word	0x00000000
	.align		4
        /*001c*/ 	.word	0xfffffffc


//--------------------- .text._Z6part_cPiS_       --------------------------
	.section	.text._Z6part_cPiS_,"ax",@progbits
	.align	128
        .global         _Z6part_cPiS_
        .type           _Z6part_cPiS_,@function
        .size           _Z6part_cPiS_,(.L_x_29 - _Z6part_cPiS_)
        .other          _Z6part_cPiS_,@"STO_CUDA_ENTRY STV_DEFAULT"
_Z6part_cPiS_:
.text._Z6part_cPiS_:
[----:B------:R-:W-:Y:S08]  /*0000*/  LDC R1, c[0x0][0x37c] ;  /* 0x0000df00ff017b82 */ /* 0x000ff00000000800 */
[----:B------:R-:W0:Y:S01]  /*0010*/  LDC.64 R4, c[0x0][0x380] ;  /* 0x0000e000ff047b82 */ /* 0x000e220000000a00 */
[----:B------:R-:W0:Y:S07]  /*0020*/  LDCU.64 UR4, c[0x0][0x358] ;  /* 0x00006b00ff0477ac */ /* 0x000e2e0008000a00 */
[----:B------:R-:W1:Y:S01]  /*0030*/  LDC.64 R2, c[0x0][0x388] ;  /* 0x0000e200ff027b82 */ /* 0x000e620000000a00 */
[----:B0-----:R-:W2:Y:S04]  /*0040*/  LDG.E R0, desc[UR4][R4.64] ;  /* 0x0000000404007981 */ /* 0x001ea8000c1e1900 */
[----:B-1----:R-:W2:Y:S04]  /*0050*/  LDG.E R7, desc[UR4][R2.64+0x4] ;  /* 0x0000040402077981 */ /* 0x002ea8000c1e1900 */
[----:B------:R-:W3:Y:S04]  /*0060*/  LDG.E R6, desc[UR4][R2.64+0x8] ;  /* 0x0000080402067981 */ /* 0x000ee8000c1e1900 */
[----:B------:R-:W4:Y:S04]  /*0070*/  LDG.E R13, desc[UR4][R2.64+0xc] ;  /* 0x00000c04020d7981 */ /* 0x000f28000c1e1900 */
[----:B------:R-:W5:Y:S04]  /*0080*/  LDG.E R8, desc[UR4][R2.64+0x10] ;  /* 0x0000100402087981 */ /* 0x000f68000c1e1900 */
[----:B------:R-:W5:Y:S04]  /*0090*/  LDG.E R10, desc[UR4][R2.64+0x18] ;  /* 0x00001804020a7981 */ /* 0x000f68000c1e1900 */
[----:B------:R-:W5:Y:S04]  /*00a0*/  LDG.E R15, desc[UR4][R2.64+0x1c] ;  /* 0x00001c04020f7981 */ /* 0x000f68000c1e1900 */
[----:B------:R-:W5:Y:S04]  /*00b0*/  LDG.E R12, desc[UR4][R2.64+0x20] ;  /* 0x00002004020c7981 */ /* 0x000f68000c1e1900 */
[----:B------:R-:W5:Y:S01]  /*00c0*/  LDG.E R17, desc[UR4][R2.64+0x24] ;  /* 0x0000240402117981 */ /* 0x000f62000c1e1900 */
[----:B--2---:R-:W-:-:S05]  /*00d0*/  IMAD.IADD R7, R0, 0x1, R7 ;  /* 0x0000000100077824 */ /* 0x004fca00078e0207 */
[----:B------:R0:W-:Y:S04]  /*00e0*/  STG.E desc[UR4][R2.64+0x4], R7 ;  /* 0x0000040702007986 */ /* 0x0001e8000c101904 */
[----:B------:R-:W3:Y:S04]  /*00f0*/  LDG.E R0, desc[UR4][R4.64] ;  /* 0x0000000404007981 */ /* 0x000ee8000c1e1900 */
[----:B------:R-:W3:Y:S02]  /*0100*/  LDG.E R9, desc[UR4][R4.64+0x4] ;  /* 0x0000040404097981 */ /* 0x000ee4000c1e1900 */
[----:B---3--:R-:W-:-:S05]  /*0110*/  IADD3 R9, PT, PT, R6, R9, R0 ;  /* 0x0000000906097210 */ /* 0x008fca0007ffe000 */
[----:B------:R1:W-:Y:S04]  /*0120*/  STG.E desc[UR4][R2.64+0x8], R9 ;  /* 0x0000080902007986 */ /* 0x0003e8000c101904 */
[----:B------:R-:W2:Y:S04]  /*0130*/  LDG.E R0, desc[UR4][R4.64] ;  /* 0x0000000404007981 */ /* 0x000ea8000c1e1900 */
[----:B------:R-:W2:Y:S04]  /*0140*/  LDG.E R11, desc[UR4][R4.64+0x4] ;  /* 0x00000404040b7981 */ /* 0x000ea8000c1e1900 */
[----:B------:R-:W2:Y:S02]  /*0150*/  LDG.E R6, desc[UR4][R4.64+0x8] ;  /* 0x0000080404067981 */ /* 0x000ea4000c1e1900 */
[----:B--2---:R-:W-:-:S05]  /*0160*/  IADD3 R0, PT, PT, R6, R11, R0 ;  /* 0x0000000b06007210 */ /* 0x004fca0007ffe000 */
[----:B----4-:R-:W-:-:S05]  /*0170*/  IMAD.IADD R13, R0, 0x1, R13 ;  /* 0x00000001000d7824 */ /* 0x010fca00078e020d */
[----:B------:R2:W-:Y:S04]  /*0180*/  STG.E desc[UR4][R2.64+0xc], R13 ;  /* 0x00000c0d02007986 */ /* 0x0005e8000c101904 */
[----:B------:R-:W3:Y:S04]  /*0190*/  LDG.E R0, desc[UR4][R4.64] ;  /* 0x0000000404007981 */ /* 0x000ee8000c1e1900 */
[----:B0-----:R-:W3:Y:S04]  /*01a0*/  LDG.E R7, desc[UR4][R4.64+0x4] ;  /* 0x0000040404077981 */ /* 0x001ee8000c1e1900 */
[----:B------:R-:W3:Y:S04]  /*01b0*/  LDG.E R6, desc[UR4][R4.64+0x8] ;  /* 0x0000080404067981 */ /* 0x000ee8000c1e1900 */
[----:B-1----:R-:W5:Y:S04]  /*01c0*/  LDG.E R9, desc[UR4][R4.64+0xc] ;  /* 0x00000c0404097981 */ /* 0x002f68000c1e1900 */
[----:B--2---:R-:W2:Y:S01]  /*01d0*/  LDG.E R13, desc[UR4][R2.64+0x14] ;  /* 0x00001404020d7981 */ /* 0x004ea2000c1e1900 */
[----:B---3--:R-:W-:-:S04]  /*01e0*/  IADD3 R0, PT, PT, R6, R7, R0 ;  /* 0x0000000706007210 */ /* 0x008fc80007ffe000 */
[----:B-----5:R-:W-:-:S05]  /*01f0*/  IADD3 R9, PT, PT, R8, R9, R0 ;  /* 0x0000000908097210 */ /* 0x020fca0007ffe000 */
[----:B------:R0:W-:Y:S04]  /*0200*/  STG.E desc[UR4][R2.64+0x10], R9 ;  /* 0x0000100902007986 */ /* 0x0001e8000c101904 */
[----:B------:R-:W3:Y:S04]  /*0210*/  LDG.E R0, desc[UR4][R4.64] ;  /* 0x0000000404007981 */ /* 0x000ee8000c1e1900 */
[----:B------:R-:W3:Y:S04]  /*0220*/  LDG.E R7, desc[UR4][R4.64+0x4] ;  /* 0x0000040404077981 */ /* 0x000ee8000c1e1900 */
[----:B------:R-:W3:Y:S04]  /*0230*/  LDG.E R6, desc[UR4][R4.64+0x8] ;  /* 0x0000080404067981 */ /* 0x000ee8000c1e1900 */
[----:B------:R-:W4:Y:S04]  /*0240*/  LDG.E R11, desc[UR4][R4.64+0xc] ;  /* 0x00000c04040b7981 */ /* 0x000f28000c1e1900 */
[----:B------:R-:W4:Y:S01]  /*0250*/  LDG.E R8, desc[UR4][R4.64+0x10] ;  /* 0x0000100404087981 */ /* 0x000f22000c1e1900 */
[----:B---3--:R-:W-:-:S04]  /*0260*/  IADD3 R0, PT, PT, R6, R7, R0 ;  /* 0x0000000706007210 */ /* 0x008fc80007ffe000 */
[----:B----4-:R-:W-:-:S05]  /*0270*/  IADD3 R0, PT, PT, R8, R11, R0 ;  /* 0x0000000b08007210 */ /* 0x010fca0007ffe000 */
[----:B--2---:R-:W-:-:S05]  /*0280*/  IMAD.IADD R13, R0, 0x1, R13 ;  /* 0x00000001000d7824 */ /* 0x004fca00078e020d */
[----:B------:R1:W-:Y:S04]  /*0290*/  STG.E desc[UR4][R2.64+0x14], R13 ;  /* 0x0000140d02007986 */ /* 0x0003e8000c101904 */
[----:B------:R-:W2:Y:S04]  /*02a0*/  LDG.E R0, desc[UR4][R4.64] ;  /* 0x0000000404007981 */ /* 0x000ea8000c1e1900 */
[----:B------:R-:W2:Y:S04]  /*02b0*/  LDG.E R7, desc[UR4][R4.64+0x4] ;  /* 0x0000040404077981 */ /* 0x000ea8000c1e1900 */
[----:B------:R-:W2:Y:S04]  /*02c0*/  LDG.E R6, desc[UR4][R4.64+0x8] ;  /* 0x0000080404067981 */ /* 0x000ea8000c1e1900 */
[----:B0-----:R-:W3:Y:S04]  /*02d0*/  LDG.E R9, desc[UR4][R4.64+0xc] ;  /* 0x00000c0404097981 */ /* 0x001ee8000c1e1900 */
[----:B------:R-:W3:Y:S04]  /*02e0*/  LDG.E R8, desc[UR4][R4.64+0x10] ;  /* 0x0000100404087981 */ /* 0x000ee8000c1e1900 */
[----:B------:R-:W4:Y:S01]  /*02f0*/  LDG.E R11, desc[UR4][R4.64+0x14] ;  /* 0x00001404040b7981 */ /* 0x000f22000c1e1900 */
[----:B--2---:R-:W-:-:S04]  /*0300*/  IADD3 R0, PT, PT, R6, R7, R0 ;  /* 0x0000000706007210 */ /* 0x004fc80007ffe000 */
[----:B---3--:R-:W-:-:S04]  /*0310*/  IADD3 R0, PT, PT, R8, R9, R0 ;  /* 0x0000000908007210 */ /* 0x008fc80007ffe000 */
[----:B----4-:R-:W-:-:S05]  /*0320*/  IADD3 R11, PT, PT, R10, R11, R0 ;  /* 0x0000000b0a0b7210 */ /* 0x010fca0007ffe000 */
[----:B------:R0:W-:Y:S04]  /*0330*/  STG.E desc[UR4][R2.64+0x18], R11 ;  /* 0x0000180b02007986 */ /* 0x0001e8000c101904 */
[----:B------:R-:W2:Y:S04]  /*0340*/  LDG.E R0, desc[UR4][R4.64] ;  /* 0x0000000404007981 */ /* 0x000ea8000c1e1900 */
[----:B------:R-:W2:Y:S04]  /*0350*/  LDG.E R7, desc[UR4][R4.64+0x4] ;  /* 0x0000040404077981 */ /* 0x000ea8000c1e1900 */
[----:B------:R-:W2:Y:S04]  /*0360*/  LDG.E R6, desc[UR4][R4.64+0x8] ;  /* 0x0000080404067981 */ /* 0x000ea8000c1e1900 */
[----:B------:R-:W3:Y:S04]  /*0370*/  LDG.E R9, desc[UR4][R4.64+0xc] ;  /* 0x00000c0404097981 */ /* 0x000ee8000c1e1900 */
[----:B------:R-:W3:Y:S04]  /*0380*/  LDG.E R8, desc[UR4][R4.64+0x10] ;  /* 0x0000100404087981 */ /* 0x000ee8000c1e1900 */
[----:B-1----:R-:W4:Y:S04]  /*0390*/  LDG.E R13, desc[UR4][R4.64+0x14] ;  /* 0x00001404040d7981 */ /* 0x002f28000c1e1900 */
[----:B------:R-:W4:Y:S01]  /*03a0*/  LDG.E R10, desc[UR4][R4.64+0x18] ;  /* 0x00001804040a7981 */ /* 0x000f22000c1e1900 */
[----:B--2---:R-:W-:-:S04]  /*03b0*/  IADD3 R0, PT, PT, R6, R7, R0 ;  /* 0x0000000706007210 */ /* 0x004fc80007ffe000 */
[----:B---3--:R-:W-:-:S04]  /*03c0*/  IADD3 R0, PT, PT, R8, R9, R0 ;  /* 0x0000000908007210 */ /* 0x008fc80007ffe000 */
[----:B----4-:R-:W-:-:S05]  /*03d0*/  IADD3 R0, PT, PT, R10, R13, R0 ;  /* 0x0000000d0a007210 */ /* 0x010fca0007ffe000 */
[----:B------:R-:W-:-:S05]  /*03e0*/  IMAD.IADD R15, R0, 0x1, R15 ;  /* 0x00000001000f7824 */ /* 0x000fca00078e020f */
[----:B------:R1:W-:Y:S04]  /*03f0*/  STG.E desc[UR4][R2.64+0x1c], R15 ;  /* 0x00001c0f02007986 */ /* 0x0003e8000c101904 */
[----:B------:R-:W2:Y:S04]  /*0400*/  LDG.E R0, desc[UR4][R4.64] ;  /* 0x0000000404007981 */ /* 0x000ea8000c1e1900 */
[----:B------:R-:W2:Y:S04]  /*0410*/  LDG.E R7, desc[UR4][R4.64+0x4] ;  /* 0x0000040404077981 */ /* 0x000ea8000c1e1900 */
[----:B------:R-:W2:Y:S04]  /*0420*/  LDG.E R6, desc[UR4][R4.64+0x8] ;  /* 0x0000080404067981 */ /* 0x000ea8000c1e1900 */
[----:B------:R-:W3:Y:S04]  /*0430*/  LDG.E R9, desc[UR4][R4.64+0xc] ;  /* 0x00000c0404097981 */ /* 0x000ee8000c1e1900 */
[----:B------:R-:W3:Y:S04]  /*0440*/  LDG.E R8, desc[UR4][R4.64+0x10] ;  /* 0x0000100404087981 */ /* 0x000ee8000c1e1900 */
[----:B0-----:R-:W4:Y:S04]  /*0450*/  LDG.E R11, desc[UR4][R4.64+0x14] ;  /* 0x00001404040b7981 */ /* 0x001f28000c1e1900 */
[----:B------:R-:W4:Y:S04]  /*0460*/  LDG.E R10, desc[UR4][R4.64+0x18] ;  /* 0x00001804040a7981 */ /* 0x000f28000c1e1900 */
[----:B------:R-:W5:Y:S01]  /*0470*/  LDG.E R13, desc[UR4][R4.64+0x1c] ;  /* 0x00001c04040d7981 */ /* 0x000f62000c1e1900 */
[----:B--2---:R-:W-:-:S04]  /*0480*/  IADD3 R0, PT, PT, R6, R7, R0 ;  /* 0x0000000706007210 */ /* 0x004fc80007ffe000 */
[----:B---3--:R-:W-:-:S04]  /*0490*/  IADD3 R0, PT, PT, R8, R9, R0 ;  /* 0x0000000908007210 */ /* 0x008fc80007ffe000 */
[----:B----4-:R-:W-:-:S04]  /*04a0*/  IADD3 R0, PT, PT, R10, R11, R0 ;  /* 0x0000000b0a007210 */ /* 0x010fc80007ffe000 */
[----:B-----5:R-:W-:-:S05]  /*04b0*/  IADD3 R13, PT, PT, R12, R13, R0 ;  /* 0x0000000d0c0d7210 */ /* 0x020fca0007ffe000 */
[----:B------:R-:W-:Y:S04]  /*04c0*/  STG.E desc[UR4][R2.64+0x20], R13 ;  /* 0x0000200d02007986 */ /* 0x000fe8000c101904 */
[----:B------:R-:W2:Y:S04]  /*04d0*/  LDG.E R0, desc[UR4][R4.64] ;  /* 0x0000000404007981 */ /* 0x000ea8000c1e1900 */
[----:B------:R-:W2:Y:S04]  /*04e0*/  LDG.E R7, desc[UR4][R4.64+0x4] ;  /* 0x0000040404077981 */ /* 0x000ea8000c1e1900 */
[----:B------:R-:W2:Y:S04]  /*04f0*/  LDG.E R6, desc[UR4][R4.64+0x8] ;  /* 0x0000080404067981 */ /* 0x000ea8000c1e1900 */
[----:B------:R-:W3:Y:S04]  /*0500*/  LDG.E R9, desc[UR4][R4.64+0xc] ;  /* 0x00000c0404097981 */ /* 0x000ee8000c1e1900 */
[----:B------:R-:W3:Y:S04]  /*0510*/  LDG.E R8, desc[UR4][R4.64+0x10] ;  /* 0x0000100404087981 */ /* 0x000ee8000c1e1900 */
[----:B------:R-:W4:Y:S04]  /*0520*/  LDG.E R11, desc[UR4][R4.64+0x14] ;  /* 0x00001404040b7981 */ /* 0x000f28000c1e1900 */
[----:B------:R-:W4:Y:S04]  /*0530*/  LDG.E R10, desc[UR4][R4.64+0x18] ;  /* 0x00001804040a7981 */ /* 0x000f28000c1e1900 */
[----:B-1----:R-:W5:Y:S04]  /*0540*/  LDG.E R15, desc[UR4][R4.64+0x1c] ;  /* 0x00001c04040f7981 */ /* 0x002f68000c1e1900 */
[----:B------:R-:W5:Y:S01]  /*0550*/  LDG.E R12, desc[UR4][R4.64+0x20] ;  /* 0x00002004040c7981 */ /* 0x000f62000c1e1900 */
[----:B--2---:R-:W-:-:S04]  /*0560*/  IADD3 R0, PT, PT, R6, R7, R0 ;  /* 0x0000000706007210 */ /* 0x004fc80007ffe000 */
[----:B---3--:R-:W-:-:S04]  /*0570*/  IADD3 R0, PT, PT, R8, R9, R0 ;  /* 0x0000000908007210 */ /* 0x008fc80007ffe000 */
[----:B----4-:R-:W-:-:S04]  /*0580*/  IADD3 R0, PT, PT, R10, R11, R0 ;  /* 0x0000000b0a007210 */ /* 0x010fc80007ffe000 */
[----:B-----5:R-:W-:-:S05]  /*0590*/  IADD3 R0, PT, PT, R12, R15, R0 ;  /* 0x0000000f0c007210 */ /* 0x020fca0007ffe000 */
[----:B------:R-:W-:-:S05]  /*05a0*/  IMAD.IADD R17, R0, 0x1, R17 ;  /* 0x0000000100117824 */ /* 0x000fca00078e0211 */
[----:B------:R-:W-:Y:S01]  /*05b0*/  STG.E desc[UR4][R2.64+0x24], R17 ;  /* 0x0000241102007986 */ /* 0x000fe2000c101904 */
[----:B------:R-:W-:Y:S05]  /*05c0*/  EXIT ;  /* 0x000000000000794d */ /* 0x000fea0003800000 */
.L_x_0:
[----:B------:R-:W-:-:S00]  /*05d0*/  BRA `(.L_x_0) ;  /* 0xfffffffc00fc7947 */ /* 0x000fc0000383ffff */
[----:B------:R-:W-:-:S00]  /*05e0*/  NOP ;  /* 0x0000000000007918 */ /* 0x000fc00000000000 */
        /* <DEDUP_REMOVED lines=9> */
.L_x_29:


//--------------------- .text._Z6part_biPiS_      --------------------------
	.section	.text._Z6part_biPiS_,"ax",@progbits
	.align	128
        .global         _Z6part_biPiS_
        .type           _Z6part_biPiS_,@function
        .size           _Z6part_biPiS_,(.L_x_30 - _Z6part_biPiS_)
        .other          _Z6part_biPiS_,@"STO_CUDA_ENTRY STV_DEFAULT"
_Z6part_biPiS_:
.text._Z6part_biPiS_:
[----:B------:R-:W-:Y:S01]  /*0000*/  LDC R1, c[0x0][0x37c] ;  /* 0x0000df00ff017b82 */ /* 0x000fe20000000800 */
[----:B------:R-:W0:Y:S07]  /*0010*/  S2R R0, SR_TID.X ;  /* 0x0000000000007919 */ /* 0x000e2e0000002100 */
[----:B------:R-:W0:Y:S01]  /*0020*/  S2UR UR4, SR_CTAID.X ;  /* 0x00000000000479c3 */ /* 0x000e220000002500 */
[----:B------:R-:W1:Y:S01]  /*0030*/  LDCU UR5, c[0x0][0x380] ;  /* 0x00007000ff0577ac */ /* 0x000e620008000800 */
[----:B------:R-:W-:Y:S01]  /*0040*/  BSSY.RECONVERGENT B0, `(.L_x_1) ;  /* 0x0000062000007945 */ /* 0x000fe20003800200 */
[----:B------:R-:W2:Y:S05]  /*0050*/  LDCU.64 UR8, c[0x0][0x358] ;  /* 0x00006b00ff0877ac */ /* 0x000eaa0008000a00 */
[----:B------:R-:W0:Y:S01]  /*0060*/  LDC R7, c[0x0][0x360] ;  /* 0x0000d800ff077b82 */ /* 0x000e220000000800 */
[----:B------:R-:W3:Y:S01]  /*0070*/  LDCU UR11, c[0x0][0x380] ;  /* 0x00007000ff0b77ac */ /* 0x000ee20008000800 */
[----:B0-----:R-:W-:-:S05]  /*0080*/  IMAD R0, R7, UR4, R0 ;  /* 0x0000000407007c24 */ /* 0x001fca000f8e0200 */
[----:B-1----:R-:W-:-:S13]  /*0090*/  ISETP.GE.AND P0, PT, R0, UR5, PT ;  /* 0x0000000500007c0c */ /* 0x002fda000bf06270 */
[----:B--23--:R-:W-:Y:S05]  /*00a0*/  @P0 BRA `(.L_x_2) ;  /* 0x00000004006c0947 */ /* 0x00cfea0003800000 */
[----:B------:R-:W0:Y:S01]  /*00b0*/  LDC.64 R2, c[0x0][0x388] ;  /* 0x0000e200ff027b82 */ /* 0x000e220000000a00 */
[----:B------:R-:W1:Y:S02]  /*00c0*/  LDCU UR4, c[0x0][0x370] ;  /* 0x00006e00ff0477ac */ /* 0x000e640008000800 */
[----:B-1----:R-:W-:-:S07]  /*00d0*/  IMAD R7, R7, UR4, RZ ;  /* 0x0000000407077c24 */ /* 0x002fce000f8e02ff */
.L_x_14:
[----:B0-----:R-:W-:-:S06]  /*00e0*/  IMAD.WIDE R4, R0, 0x4, R2 ;  /* 0x0000000400047825 */ /* 0x001fcc00078e0202 */
[----:B------:R-:W2:Y:S01]  /*00f0*/  LDG.E R4, desc[UR8][R4.64] ;  /* 0x0000000804047981 */ /* 0x000ea2000c1e1900 */
[----:B------:R-:W-:Y:S01]  /*0100*/  IMAD.IADD R0, R7, 0x1, R0 ;  /* 0x0000000107007824 */ /* 0x000fe200078e0200 */
[----:B------:R-:W-:Y:S04]  /*0110*/  BSSY.RECONVERGENT B1, `(.L_x_3) ;  /* 0x0000053000017945 */ /* 0x000fe80003800200 */
[----:B------:R-:W-:Y:S02]  /*0120*/  ISETP.GE.AND P0, PT, R0, UR11, PT ;  /* 0x0000000b00007c0c */ /* 0x000fe4000bf06270 */
[----:B--2---:R-:W-:-:S13]  /*0130*/  ISETP.GT.U32.AND P1, PT, R4, 0x63, PT ;  /* 0x000000630400780c */ /* 0x004fda0003f24070 */
[----:B------:R-:W-:Y:S05]  /*0140*/  @P1 BRA `(.L_x_4) ;  /* 0x0000000000201947 */ /* 0x000fea0003800000 */
[----:B------:R-:W0:Y:S01]  /*0150*/  S2R R6, SR_LANEID ;  /* 0x0000000000067919 */ /* 0x000e220000000000 */
[----:B------:R-:W1:Y:S01]  /*0160*/  LDC.64 R4, c[0x0][0x390] ;  /* 0x0000e400ff047b82 */ /* 0x000e620000000a00 */
[----:B------:R-:W-:Y:S02]  /*0170*/  VOTEU.ANY UR4, UPT, PT ;  /* 0x0000000000047886 */ /* 0x000fe400038e0100 */
[----:B------:R-:W-:Y:S02]  /*0180*/  UFLO.U32 UR5, UR4 ;  /* 0x00000004000572bd */ /* 0x000fe400080e0000 */
[----:B------:R-:W1:Y:S04]  /*0190*/  POPC R9, UR4 ;  /* 0x0000000400097d09 */ /* 0x000e680008000000 */
[----:B0-----:R-:W-:-:S13]  /*01a0*/  ISETP.EQ.U32.AND P1, PT, R6, UR5, PT ;  /* 0x0000000506007c0c */ /* 0x001fda000bf22070 */
[----:B-1----:R0:W-:Y:S01]  /*01b0*/  @P1 REDG.E.ADD.STRONG.GPU desc[UR8][R4.64], R9 ;  /* 0x000000090400198e */ /* 0x0021e2000c12e108 */
[----:B------:R-:W-:Y:S05]  /*01c0*/  BRA `(.L_x_5) ;  /* 0x00000004001c7947 */ /* 0x000fea0003800000 */
.L_x_4:
[----:B------:R-:W-:-:S05]  /*01d0*/  VIADD R5, R4, 0xffffff9c ;  /* 0xffffff9c04057836 */ /* 0x000fca0000000000 */
[----:B------:R-:W-:-:S13]  /*01e0*/  ISETP.GT.U32.AND P1, PT, R5, 0x63, PT ;  /* 0x000000630500780c */ /* 0x000fda0003f24070 */
[----:B------:R-:W-:Y:S05]  /*01f0*/  @P1 BRA `(.L_x_6) ;  /* 0x0000000000141947 */ /* 0x000fea0003800000 */
[----:B------:R-:W0:Y:S01]  /*0200*/  S2UR UR5, SR_CgaCtaId ;  /* 0x00000000000579c3 */ /* 0x000e220000008800 */
[----:B------:R-:W-:Y:S02]  /*0210*/  UMOV UR4, 0x400 ;  /* 0x0000040000047882 */ /* 0x000fe40000000000 */
[----:B0-----:R-:W-:-:S09]  /*0220*/  ULEA UR4, UR5, UR4, 0x18 ;  /* 0x0000000405047291 */ /* 0x001fd2000f8ec0ff */
[----:B------:R-:W-:Y:S01]  /*0230*/  ATOMS.POPC.INC.32 RZ, [UR4+0x4] ;  /* 0x00000400ffff7f8c */ /* 0x000fe2000d800004 */
[----:B------:R-:W-:Y:S05]  /*0240*/  BRA `(.L_x_5) ;  /* 0x0000000000fc7947 */ /* 0x000fea0003800000 */
.L_x_6:
[----:B------:R-:W-:-:S04]  /*0250*/  IADD3 R5, PT, PT, R4, -0xc8, RZ ;  /* 0xffffff3804057810 */ /* 0x000fc80007ffe0ff */
[----:B------:R-:W-:-:S13]  /*0260*/  ISETP.GT.U32.AND P1, PT, R5, 0x63, PT ;  /* 0x000000630500780c */ /* 0x000fda0003f24070 */
[----:B------:R-:W-:Y:S05]  /*0270*/  @P1 BRA `(.L_x_7) ;  /* 0x0000000000141947 */ /* 0x000fea0003800000 */
[----:B------:R-:W0:Y:S01]  /*0280*/  S2UR UR5, SR_CgaCtaId ;  /* 0x00000000000579c3 */ /* 0x000e220000008800 */
[----:B------:R-:W-:Y:S02]  /*0290*/  UMOV UR4, 0x400 ;  /* 0x0000040000047882 */ /* 0x000fe40000000000 */
[----:B0-----:R-:W-:-:S09]  /*02a0*/  ULEA UR4, UR5, UR4, 0x18 ;  /* 0x0000000405047291 */ /* 0x001fd2000f8ec0ff */
[----:B------:R-:W-:Y:S01]  /*02b0*/  ATOMS.POPC.INC.32 RZ, [UR4+0x8] ;  /* 0x00000800ffff7f8c */ /* 0x000fe2000d800004 */
[----:B------:R-:W-:Y:S05]  /*02c0*/  BRA `(.L_x_5) ;  /* 0x0000000000dc7947 */ /* 0x000fea0003800000 */
.L_x_7:
        /* <DEDUP_REMOVED lines=8> */
.L_x_8:
        /* <DEDUP_REMOVED lines=8> */
.L_x_9:
        /* <DEDUP_REMOVED lines=8> */
.L_x_10:
        /* <DEDUP_REMOVED lines=8> */
.L_x_11:
        /* <DEDUP_REMOVED lines=8> */
.L_x_12:
        /* <DEDUP_REMOVED lines=8> */
.L_x_13:
[----:B------:R-:W-:-:S05]  /*05d0*/  VIADD R4, R4, 0xfffffc7c ;  /* 0xfffffc7c04047836 */ /* 0x000fca0000000000 */
[----:B------:R-:W-:-:S13]  /*05e0*/  ISETP.GT.U32.AND P1, PT, R4, 0x63, PT ;  /* 0x000000630400780c */ /* 0x000fda0003f24070 */
[----:B------:R-:W-:Y:S05]  /*05f0*/  @P1 BRA `(.L_x_5) ;  /* 0x0000000000101947 */ /* 0x000fea0003800000 */
[----:B------:R-:W0:Y:S01]  /*0600*/  S2UR UR5, SR_CgaCtaId ;  /* 0x00000000000579c3 */ /* 0x000e220000008800 */
[----:B------:R-:W-:Y:S02]  /*0610*/  UMOV UR4, 0x400 ;  /* 0x0000040000047882 */ /* 0x000fe40000000000 */
[----:B0-----:R-:W-:-:S09]  /*0620*/  ULEA UR4, UR5, UR4, 0x18 ;  /* 0x0000000405047291 */ /* 0x001fd2000f8ec0ff */
[----:B------:R-:W-:Y:S03]  /*0630*/  ATOMS.POPC.INC.32 RZ, [UR4+0x24] ;  /* 0x00002400ffff7f8c */ /* 0x000fe6000d800004 */
.L_x_5:
[----:B------:R-:W-:Y:S05]  /*0640*/  BSYNC.RECONVERGENT B1 ;  /* 0x0000000000017941 */ /* 0x000fea0003800200 */
.L_x_3:
[----:B------:R-:W-:Y:S05]  /*0650*/  @!P0 BRA `(.L_x_14) ;  /* 0xfffffff800a08947 */ /* 0x000fea000383ffff */
.L_x_2:
[----:B------:R-:W-:Y:S05]  /*0660*/  BSYNC.RECONVERGENT B0 ;  /* 0x0000000000007941 */ /* 0x000fea0003800200 */
.L_x_1:
[----:B------:R-:W1:Y:S08]  /*0670*/  S2UR UR5, SR_CgaCtaId ;  /* 0x00000000000579c3 */ /* 0x000e700000008800 */
[----:B------:R-:W-:Y:S06]  /*0680*/  BAR.SYNC.DEFER_BLOCKING 0x0 ;  /* 0x0000000000007b1d */ /* 0x000fec0000010000 */
[----:B------:R-:W-:Y:S01]  /*0690*/  UMOV UR4, 0x400 ;  /* 0x0000040000047882 */ /* 0x000fe20000000000 */
[----:B------:R-:W2:Y:S01]  /*06a0*/  LDCU.64 UR6, c[0x0][0x390] ;  /* 0x00007200ff0677ac */ /* 0x000ea20008000a00 */
[----:B------:R-:W3:Y:S01]  /*06b0*/  S2R R0, SR_LANEID ;  /* 0x0000000000007919 */ /* 0x000ee20000000000 */
[----:B------:R-:W4:Y:S01]  /*06c0*/  LDC.64 R14, c[0x0][0x390] ;  /* 0x0000e400ff0e7b82 */ /* 0x000f220000000a00 */
[----:B-1----:R-:W-:-:S02]  /*06d0*/  ULEA UR4, UR5, UR4, 0x18 ;  /* 0x0000000405047291 */ /* 0x002fc4000f8ec0ff */
[----:B--2---:R-:W-:-:S04]  /*06e0*/  UIADD3 UR5, UP0, UPT, UR6, 0x4, URZ ;  /* 0x0000000406057890 */ /* 0x004fc8000ff1e0ff */
[----:B------:R-:W-:Y:S02]  /*06f0*/  UIADD3.X UR6, UPT, UPT, URZ, UR7, URZ, UP0, !UPT ;  /* 0x00000007ff067290 */ /* 0x000fe400087fe4ff */
[----:B------:R-:W-:Y:S01]  /*0700*/  MOV R2, UR5 ;  /* 0x0000000500027c02 */ /* 0x000fe20008000f00 */
[----:B0-----:R-:W0:Y:S03]  /*0710*/  LDS.128 R8, [UR4] ;  /* 0x00000004ff087984 */ /* 0x001e260008000c00 */
[----:B------:R-:W-:Y:S01]  /*0720*/  MOV R3, UR6 ;  /* 0x0000000600037c02 */ /* 0x000fe20008000f00 */
[----:B------:R-:W1:Y:S04]  /*0730*/  LDS.128 R4, [UR4+0x10] ;  /* 0x00001004ff047984 */ /* 0x000e680008000c00 */
[----:B------:R-:W2:Y:S01]  /*0740*/  LDS.64 R12, [UR4+0x20] ;  /* 0x00002004ff0c7984 */ /* 0x000ea20008000a00 */
[----:B------:R-:W-:-:S02]  /*0750*/  VOTEU.ANY UR4, UPT, PT ;  /* 0x0000000000047886 */ /* 0x000fc400038e0100 */
[----:B------:R-:W-:Y:S02]  /*0760*/  UFLO.U32 UR10, UR4 ;  /* 0x00000004000a72bd */ /* 0x000fe400080e0000 */
[----:B------:R-:W-:-:S04]  /*0770*/  UPOPC UR4, UR4 ;  /* 0x00000004000472bf */ /* 0x000fc80008000000 */
[----:B---3--:R-:W-:Y:S02]  /*0780*/  ISETP.EQ.U32.AND P0, PT, R0, UR10, PT ;  /* 0x0000000a00007c0c */ /* 0x008fe4000bf02070 */
[----:B0-----:R-:W-:Y:S02]  /*0790*/  IMAD R17, R8, UR4, RZ ;  /* 0x0000000408117c24 */ /* 0x001fe4000f8e02ff */
[----:B------:R-:W-:Y:S02]  /*07a0*/  IMAD R9, R9, UR4, RZ ;  /* 0x0000000409097c24 */ /* 0x000fe4000f8e02ff */
[----:B------:R-:W-:-:S07]  /*07b0*/  IMAD R19, R10, UR4, RZ ;  /* 0x000000040a137c24 */ /* 0x000fce000f8e02ff */
[----:B----4-:R-:W-:Y:S01]  /*07c0*/  @P0 REDG.E.ADD.STRONG.GPU desc[UR8][R14.64], R17 ;  /* 0x000000110e00098e */ /* 0x010fe2000c12e108 */
[----:B------:R-:W-:Y:S02]  /*07d0*/  IMAD R11, R11, UR4, RZ ;  /* 0x000000040b0b7c24 */ /* 0x000fe4000f8e02ff */
[----:B-1----:R-:W-:Y:S01]  /*07e0*/  IMAD R21, R4, UR4, RZ ;  /* 0x0000000404157c24 */ /* 0x002fe2000f8e02ff */
[----:B------:R-:W-:Y:S01]  /*07f0*/  @P0 REDG.E.ADD.STRONG.GPU desc[UR8][R2.64], R9 ;  /* 0x000000090200098e */ /* 0x000fe2000c12e108 */
[----:B------:R-:W-:Y:S02]  /*0800*/  IMAD R5, R5, UR4, RZ ;  /* 0x0000000405057c24 */ /* 0x000fe4000f8e02ff */
[----:B------:R-:W-:Y:S01]  /*0810*/  IMAD R23, R6, UR4, RZ ;  /* 0x0000000406177c24 */ /* 0x000fe2000f8e02ff */
[----:B------:R-:W-:Y:S01]  /*0820*/  @P0 REDG.E.ADD.STRONG.GPU desc[UR8][R2.64+0x4], R19 ;  /* 0x000004130200098e */ /* 0x000fe2000c12e108 */
[----:B------:R-:W-:Y:S02]  /*0830*/  IMAD R7, R7, UR4, RZ ;  /* 0x0000000407077c24 */ /* 0x000fe4000f8e02ff */
[----:B--2---:R-:W-:Y:S01]  /*0840*/  IMAD R25, R12, UR4, RZ ;  /* 0x000000040c197c24 */ /* 0x004fe2000f8e02ff */
[----:B------:R-:W-:Y:S01]  /*0850*/  @P0 REDG.E.ADD.STRONG.GPU desc[UR8][R2.64+0x8], R11 ;  /* 0x0000080b0200098e */ /* 0x000fe2000c12e108 */
[----:B------:R-:W-:-:S03]  /*0860*/  IMAD R13, R13, UR4, RZ ;  /* 0x000000040d0d7c24 */ /* 0x000fc6000f8e02ff */
[----:B------:R-:W-:Y:S04]  /*0870*/  @P0 REDG.E.ADD.STRONG.GPU desc[UR8][R2.64+0xc], R21 ;  /* 0x00000c150200098e */ /* 0x000fe8000c12e108 */
[----:B------:R-:W-:Y:S04]  /*0880*/  @P0 REDG.E.ADD.STRONG.GPU desc[UR8][R2.64+0x10], R5 ;  /* 0x000010050200098e */ /* 0x000fe8000c12e108 */
[----:B------:R-:W-:Y:S04]  /*0890*/  @P0 REDG.E.ADD.STRONG.GPU desc[UR8][R2.64+0x14], R23 ;  /* 0x000014170200098e */ /* 0x000fe8000c12e108 */
[----:B------:R-:W-:Y:S04]  /*08a0*/  @P0 REDG.E.ADD.STRONG.GPU desc[UR8][R2.64+0x18], R7 ;  /* 0x000018070200098e */ /* 0x000fe8000c12e108 */
[----:B------:R-:W-:Y:S04]  /*08b0*/  @P0 REDG.E.ADD.STRONG.GPU desc[UR8][R2.64+0x1c], R25 ;  /* 0x00001c190200098e */ /* 0x000fe8000c12e108 */
[----:B------:R-:W-:Y:S01]  /*08c0*/  @P0 REDG.E.ADD.STRONG.GPU desc[UR8][R2.64+0x20], R13 ;  /* 0x0000200d0200098e */ /* 0x000fe2000c12e108 */
[----:B------:R-:W-:Y:S05]  /*08d0*/  EXIT ;  /* 0x000000000000794d */ /* 0x000fea0003800000 */
.L_x_15:
        /* <DEDUP_REMOVED lines=10> */
.L_x_30:


//--------------------- .text._Z6part_aiPiS_      --------------------------
	.section	.text._Z6part_aiPiS_,"ax",@progbits
	.align	128
        .global         _Z6part_aiPiS_
        .type           _Z6part_aiPiS_,@function
        .size           _Z6part_aiPiS_,(.L_x_31 - _Z6part_aiPiS_)
        .other          _Z6part_aiPiS_,@"STO_CUDA_ENTRY STV_DEFAULT"
_Z6part_aiPiS_:
.text._Z6part_aiPiS_:
[----:B------:R-:W-:Y:S01]  /*0000*/  LDC R1, c[0x0][0x37c] ;  /* 0x0000df00ff017b82 */ /* 0x000fe20000000800 */
[----:B------:R-:W0:Y:S07]  /*0010*/  S2R R7, SR_TID.X ;  /* 0x0000000000077919 */ /* 0x000e2e0000002100 */
[----:B------:R-:W0:Y:S01]  /*0020*/  S2UR UR4, SR_CTAID.X ;  /* 0x00000000000479c3 */ /* 0x000e220000002500 */
[----:B------:R-:W1:Y:S07]  /*0030*/  LDCU UR5, c[0x0][0x380] ;  /* 0x00007000ff0577ac */ /* 0x000e6e0008000800 */
[----:B------:R-:W0:Y:S02]  /*0040*/  LDC R0, c[0x0][0x360] ;  /* 0x0000d800ff007b82 */ /* 0x000e240000000800 */
[----:B0-----:R-:W-:-:S05]  /*0050*/  IMAD R7, R0, UR4, R7 ;  /* 0x0000000400077c24 */ /* 0x001fca000f8e0207 */
[----:B-1----:R-:W-:-:S13]  /*0060*/  ISETP.GE.AND P0, PT, R7, UR5, PT ;  /* 0x0000000507007c0c */ /* 0x002fda000bf06270 */
[----:B------:R-:W-:Y:S05]  /*0070*/  @P0 EXIT ;  /* 0x000000000000094d */ /* 0x000fea0003800000 */
[----:B------:R-:W0:Y:S01]  /*0080*/  LDC.64 R2, c[0x0][0x388] ;  /* 0x0000e200ff027b82 */ /* 0x000e220000000a00 */
[----:B------:R-:W1:Y:S01]  /*0090*/  LDCU UR4, c[0x0][0x370] ;  /* 0x00006e00ff0477ac */ /* 0x000e620008000800 */
[----:B------:R-:W2:Y:S01]  /*00a0*/  LDCU.64 UR6, c[0x0][0x358] ;  /* 0x00006b00ff0677ac */ /* 0x000ea20008000a00 */
[----:B------:R-:W3:Y:S01]  /*00b0*/  LDCU UR9, c[0x0][0x380] ;  /* 0x00007000ff0977ac */ /* 0x000ee20008000800 */
[----:B------:R-:W4:Y:S01]  /*00c0*/  LDCU.64 UR10, c[0x0][0x390] ;  /* 0x00007200ff0a77ac */ /* 0x000f220008000a00 */
[----:B-1----:R-:W-:-:S07]  /*00d0*/  IMAD R0, R0, UR4, RZ ;  /* 0x0000000400007c24 */ /* 0x002fce000f8e02ff */
.L_x_27:
[----:B0123--:R-:W-:-:S05]  /*00e0*/  IMAD.WIDE R4, R7, 0x4, R2 ;  /* 0x0000000407047825 */ /* 0x00ffca00078e0202 */
[----:B--2---:R-:W2:Y:S01]  /*00f0*/  LDG.E R6, desc[UR6][R4.64] ;  /* 0x0000000604067981 */ /* 0x004ea2000c1e1900 */
[----:B------:R-:W-:Y:S01]  /*0100*/  IMAD.IADD R7, R0, 0x1, R7 ;  /* 0x0000000100077824 */ /* 0x000fe200078e0207 */
[----:B------:R-:W-:Y:S04]  /*0110*/  BSSY.RECONVERGENT B0, `(.L_x_16) ;  /* 0x000006c000007945 */ /* 0x000fe80003800200 */
[----:B---3--:R-:W-:Y:S02]  /*0120*/  ISETP.GE.AND P0, PT, R7, UR9, PT ;  /* 0x0000000907007c0c */ /* 0x008fe4000bf06270 */
        /* <DEDUP_REMOVED lines=10> */
.L_x_17:
[----:B------:R-:W-:Y:S01]  /*01d0*/  VIADD R4, R6, 0xffffff9c ;  /* 0xffffff9c06047836 */ /* 0x000fe20000000000 */
[----:B------:R-:W-:Y:S01]  /*01e0*/  UMOV UR4, 0x4 ;  /* 0x0000000400047882 */ /* 0x000fe20000000000 */
[----:B------:R-:W-:Y:S02]  /*01f0*/  UMOV UR5, 0x0 ;  /* 0x0000000000057882 */ /* 0x000fe40000000000 */
[----:B----4-:R-:W-:Y:S01]  /*0200*/  UIMAD.WIDE.U32 UR4, UR10, 0x1, UR4 ;  /* 0x000000010a0478a5 */ /* 0x010fe2000f8e0004 */
[----:B------:R-:W-:-:S03]  /*0210*/  ISETP.GT.U32.AND P1, PT, R4, 0x63, PT ;  /* 0x000000630400780c */ /* 0x000fc60003f24070 */
[----:B------:R-:W-:Y:S02]  /*0220*/  UIADD3 UR8, UPT, UPT, UR5, UR11, URZ ;  /* 0x0000000b05087290 */ /* 0x000fe4000fffe0ff */
[----:B------:R-:W-:Y:S02]  /*0230*/  IMAD.U32 R5, RZ, RZ, UR5 ;  /* 0x00000005ff057e24 */ /* 0x000fe4000f8e00ff */
[----:B------:R-:W-:Y:S02]  /*0240*/  IMAD.U32 R4, RZ, RZ, UR4 ;  /* 0x00000004ff047e24 */ /* 0x000fe4000f8e00ff */
[----:B------:R-:W-:-:S04]  /*0250*/  IMAD.U32 R5, RZ, RZ, UR8 ;  /* 0x00000008ff057e24 */ /* 0x000fc8000f8e00ff */
[----:B------:R-:W-:Y:S05]  /*0260*/  @P1 BRA `(.L_x_19) ;  /* 0x00000000001c1947 */ /* 0x000fea0003800000 */
[----:B------:R-:W0:Y:S01]  /*0270*/  S2R R6, SR_LANEID ;  /* 0x0000000000067919 */ /* 0x000e220000000000 */
[----:B------:R-:W-:Y:S02]  /*0280*/  VOTEU.ANY UR4, UPT, PT ;  /* 0x0000000000047886 */ /* 0x000fe400038e0100 */
[----:B------:R-:W-:Y:S02]  /*0290*/  UFLO.U32 UR5, UR4 ;  /* 0x00000004000572bd */ /* 0x000fe400080e0000 */
[----:B------:R-:W1:Y:S04]  /*02a0*/  POPC R9, UR4 ;  /* 0x0000000400097d09 */ /* 0x000e680008000000 */
[----:B0-----:R-:W-:-:S13]  /*02b0*/  ISETP.EQ.U32.AND P1, PT, R6, UR5, PT ;  /* 0x0000000506007c0c */ /* 0x001fda000bf22070 */
[----:B-1----:R0:W-:Y:S01]  /*02c0*/  @P1 REDG.E.ADD.STRONG.GPU desc[UR6][R4.64], R9 ;  /* 0x000000090400198e */ /* 0x0021e2000c12e106 */
[----:B------:R-:W-:Y:S05]  /*02d0*/  BRA `(.L_x_18) ;  /* 0x00000004003c7947 */ /* 0x000fea0003800000 */
.L_x_19:
[----:B------:R-:W-:-:S05]  /*02e0*/  VIADD R8, R6, 0xffffff38 ;  /* 0xffffff3806087836 */ /* 0x000fca0000000000 */
[----:B------:R-:W-:-:S13]  /*02f0*/  ISETP.GT.U32.AND P1, PT, R8, 0x63, PT ;  /* 0x000000630800780c */ /* 0x000fda0003f24070 */
        /* <DEDUP_REMOVED lines=8> */
.L_x_20:
        /* <DEDUP_REMOVED lines=10> */
.L_x_21:
        /* <DEDUP_REMOVED lines=10> */
.L_x_22:
        /* <DEDUP_REMOVED lines=10> */
.L_x_23:
        /* <DEDUP_REMOVED lines=10> */
.L_x_24:
        /* <DEDUP_REMOVED lines=10> */
.L_x_25:
        /* <DEDUP_REMOVED lines=10> */
.L_x_26:
        /* <DEDUP_REMOVED lines=8> */
[----:B-1----:R3:W-:Y:S02]  /*07c0*/  @P1 REDG.E.ADD.STRONG.GPU desc[UR6][R4.64+0x20], R9 ;  /* 0x000020090400198e */ /* 0x0027e4000c12e106 */
.L_x_18:
[----:B----4-:R-:W-:Y:S05]  /*07d0*/  BSYNC.RECONVERGENT B0 ;  /* 0x0000000000007941 */ /* 0x010fea0003800200 */
.L_x_16:
[----:B------:R-:W-:Y:S05]  /*07e0*/  @!P0 BRA `(.L_x_27) ;  /* 0xfffffff8003c8947 */ /* 0x000fea000383ffff */
[----:B------:R-:W-:Y:S05]  /*07f0*/  EXIT ;  /* 0x000000000000794d */ /* 0x000fea0003800000 */
.L_x_28:
        /* <DEDUP_REMOVED lines=16> */
.L_x_31:


//--------------------- .nv.shared.reserved.0     --------------------------
	.section	.nv.shared.reserved.0,"aw",@nobits
	.weak		__nv_reservedSMEM_offset_0_alias
	.size		__nv_reservedSMEM_offset_0_alias, 0, 64
	.other		__nv_reservedSMEM_offset_0_alias,@"STO_CUDA_RESERVED_SHARED STV_DEFAULT"
__nv_reservedSMEM_offset_0_alias:
	.zero		0
	.zero		64


//--------------------- .nv.shared._Z6part_biPiS_ --------------------------
	.section	.nv.shared._Z6part_biPiS_,"aw",@nobits
	.sectionflags	@""
	.align	4
.nv.shared._Z6part_biPiS_:
	.zero		1064


//--------------------- .nv.constant0._Z6part_cPiS_ --------------------------
	.section	.nv.constant0._Z6part_cPiS_,"a",@progbits
	.sectionflags	@""
	.align	4
.nv.constant0._Z6part_cPiS_:
	.zero		912


//--------------------- .nv.constant0._Z6part_biPiS_ --------------------------
	.section	.nv.constant0._Z6part_biPiS_,"a",@progbits
	.sectionflags	@""
	.align	4
.nv.constant0._Z6part_biPiS_:
	.zero		920


//--------------------- .nv.constant0._Z6part_aiPiS_ --------------------------
	.section	.nv.constant0._Z6part_aiPiS_,"a",@progbits
	.sectionflags	@""
	.align	4
.nv.constant0._Z6part_aiPiS_:
	.zero		920


//--------------------- SYMBOLS --------------------------

	.type		.nv.reservedSmem.offset0,@object
	.size		.nv.reservedSmem.offset0,0x4
	.type		.nv.reservedSmem.cap,@object
	.size		.nv.reservedSmem.cap,0x4
